//
// Generated by NVIDIA NVVM Compiler
//
// Compiler Build ID: CL-36424714
// Cuda compilation tools, release 13.0, V13.0.88
// Based on NVVM 20.0.0
//

.version 9.0
.target sm_100
.address_size 64

	// .globl	_Z11sw_antidiagPiP4int2S_S_S_S_PcS2_iiiiii
// _ZZ11sw_antidiagPiP4int2S_S_S_S_PcS2_iiiiiiE9max_score has been demoted
// _ZZ11sw_antidiagPiP4int2S_S_S_S_PcS2_iiiiiiE11max_pos_col has been demoted
// _ZZ11sw_antidiagPiP4int2S_S_S_S_PcS2_iiiiiiE11max_pos_row has been demoted

.visible .entry _Z11sw_antidiagPiP4int2S_S_S_S_PcS2_iiiiii(
	.param .u64 .ptr .align 1 _Z11sw_antidiagPiP4int2S_S_S_S_PcS2_iiiiii_param_0,
	.param .u64 .ptr .align 1 _Z11sw_antidiagPiP4int2S_S_S_S_PcS2_iiiiii_param_1,
	.param .u64 .ptr .align 1 _Z11sw_antidiagPiP4int2S_S_S_S_PcS2_iiiiii_param_2,
	.param .u64 .ptr .align 1 _Z11sw_antidiagPiP4int2S_S_S_S_PcS2_iiiiii_param_3,
	.param .u64 .ptr .align 1 _Z11sw_antidiagPiP4int2S_S_S_S_PcS2_iiiiii_param_4,
	.param .u64 .ptr .align 1 _Z11sw_antidiagPiP4int2S_S_S_S_PcS2_iiiiii_param_5,
	.param .u64 .ptr .align 1 _Z11sw_antidiagPiP4int2S_S_S_S_PcS2_iiiiii_param_6,
	.param .u64 .ptr .align 1 _Z11sw_antidiagPiP4int2S_S_S_S_PcS2_iiiiii_param_7,
	.param .u32 _Z11sw_antidiagPiP4int2S_S_S_S_PcS2_iiiiii_param_8,
	.param .u32 _Z11sw_antidiagPiP4int2S_S_S_S_PcS2_iiiiii_param_9,
	.param .u32 _Z11sw_antidiagPiP4int2S_S_S_S_PcS2_iiiiii_param_10,
	.param .u32 _Z11sw_antidiagPiP4int2S_S_S_S_PcS2_iiiiii_param_11,
	.param .u32 _Z11sw_antidiagPiP4int2S_S_S_S_PcS2_iiiiii_param_12,
	.param .u32 _Z11sw_antidiagPiP4int2S_S_S_S_PcS2_iiiiii_param_13
)
{
	.reg .pred 	%p<29>;
	.reg .b32 	%r<116>;
	.reg .b64 	%rd<34>;
	// demoted variable
	.shared .align 4 .u32 _ZZ11sw_antidiagPiP4int2S_S_S_S_PcS2_iiiiiiE9max_score;
	// demoted variable
	.shared .align 4 .u32 _ZZ11sw_antidiagPiP4int2S_S_S_S_PcS2_iiiiiiE11max_pos_col;
	// demoted variable
	.shared .align 4 .u32 _ZZ11sw_antidiagPiP4int2S_S_S_S_PcS2_iiiiiiE11max_pos_row;
	ld.param.u64 	%rd14, [_Z11sw_antidiagPiP4int2S_S_S_S_PcS2_iiiiii_param_2];
	ld.param.u64 	%rd19, [_Z11sw_antidiagPiP4int2S_S_S_S_PcS2_iiiiii_param_3];
	ld.param.u64 	%rd15, [_Z11sw_antidiagPiP4int2S_S_S_S_PcS2_iiiiii_param_4];
	ld.param.u64 	%rd16, [_Z11sw_antidiagPiP4int2S_S_S_S_PcS2_iiiiii_param_5];
	ld.param.u64 	%rd17, [_Z11sw_antidiagPiP4int2S_S_S_S_PcS2_iiiiii_param_6];
	ld.param.u64 	%rd18, [_Z11sw_antidiagPiP4int2S_S_S_S_PcS2_iiiiii_param_7];
	ld.param.u32 	%r42, [_Z11sw_antidiagPiP4int2S_S_S_S_PcS2_iiiiii_param_8];
	ld.param.u32 	%r43, [_Z11sw_antidiagPiP4int2S_S_S_S_PcS2_iiiiii_param_9];
	ld.param.u32 	%r44, [_Z11sw_antidiagPiP4int2S_S_S_S_PcS2_iiiiii_param_10];
	ld.param.u32 	%r45, [_Z11sw_antidiagPiP4int2S_S_S_S_PcS2_iiiiii_param_11];
	ld.param.u32 	%r46, [_Z11sw_antidiagPiP4int2S_S_S_S_PcS2_iiiiii_param_12];
	ld.param.u32 	%r47, [_Z11sw_antidiagPiP4int2S_S_S_S_PcS2_iiiiii_param_13];
	cvta.to.global.u64 	%rd1, %rd19;
	add.s32 	%r1, %r43, %r42;
	min.s32 	%r2, %r42, %r43;
	mov.u32 	%r48, %ctaid.x;
	mov.u32 	%r49, %ntid.x;
	mov.u32 	%r50, %tid.x;
	mad.lo.s32 	%r3, %r48, %r49, %r50;
	setp.eq.s32 	%p3, %r3, 0;
	selp.s32 	%r51, -1, 0, %p3;
	st.shared.u32 	[_ZZ11sw_antidiagPiP4int2S_S_S_S_PcS2_iiiiiiE9max_score], %r51;
	setp.lt.s32 	%p4, %r1, 1;
	@%p4 bra 	$L__BB0_28;
	cvta.to.global.u64 	%rd20, %rd17;
	cvta.to.global.u64 	%rd21, %rd15;
	cvta.to.global.u64 	%rd22, %rd16;
	cvta.to.global.u64 	%rd23, %rd14;
	not.b32 	%r53, %r3;
	add.s32 	%r54, %r42, %r53;
	sub.s32 	%r4, %r3, %r42;
	setp.lt.s32 	%p5, %r54, 0;
	setp.ge.s32 	%p6, %r54, %r42;
	or.pred  	%p1, %p5, %p6;
	cvt.u64.u32 	%rd24, %r54;
	add.s64 	%rd2, %rd20, %rd24;
	mul.wide.s32 	%rd25, %r3, 4;
	add.s64 	%rd3, %rd21, %rd25;
	add.s64 	%rd4, %rd22, %rd25;
	add.s64 	%rd5, %rd1, %rd25;
	setp.gt.s32 	%p7, %r54, -1;
	setp.lt.s32 	%p8, %r54, %r42;
	and.pred  	%p2, %p7, %p8;
	add.s64 	%rd6, %rd23, %rd25;
	add.s32 	%r55, %r2, 1;
	and.b32  	%r5, %r55, 3;
	and.b32  	%r6, %r55, -4;
	sub.s32 	%r7, 1, %r42;
	add.s32 	%r8, %r42, -2;
	cvta.to.global.u64 	%rd7, %rd18;
	mov.b32 	%r101, 0;
$L__BB0_2:
	add.s32 	%r10, %r101, %r4;
	mov.b32 	%r102, -1;
	@%p1 bra 	$L__BB0_4;
	ld.global.s8 	%r102, [%rd2];
$L__BB0_4:
	setp.lt.s32 	%p9, %r10, 0;
	setp.ge.s32 	%p10, %r10, %r43;
	or.pred  	%p11, %p9, %p10;
	mov.b32 	%r103, -2;
	@%p11 bra 	$L__BB0_6;
	cvt.u64.u32 	%rd26, %r10;
	add.s64 	%rd27, %rd7, %rd26;
	ld.global.s8 	%r103, [%rd27];
$L__BB0_6:
	setp.lt.s32 	%p12, %r2, 0;
	ld.global.u32 	%r58, [%rd3];
	sub.s32 	%r59, %r58, %r47;
	ld.global.u32 	%r60, [%rd4+4];
	sub.s32 	%r61, %r60, %r47;
	ld.global.u32 	%r62, [%rd5];
	sub.s32 	%r63, %r62, %r46;
	ld.global.u32 	%r64, [%rd5+4];
	sub.s32 	%r65, %r64, %r46;
	setp.gt.s32 	%p13, %r10, -1;
	setp.lt.s32 	%p14, %r10, %r43;
	max.s32 	%r66, %r59, %r63;
	selp.b32 	%r67, %r66, 0, %p14;
	selp.b32 	%r68, %r67, 0, %p13;
	max.s32 	%r69, %r61, %r65;
	selp.b32 	%r70, %r69, 0, %p2;
	setp.eq.s32 	%p15, %r102, %r103;
	selp.b32 	%r71, %r44, %r45, %p15;
	ld.global.u32 	%r72, [%rd6+4];
	add.s32 	%r73, %r72, %r71;
	max.s32 	%r74, %r73, %r68;
	max.s32 	%r75, %r70, %r74;
	max.s32 	%r76, %r75, 0;
	bar.sync 	0;
	st.global.u32 	[%rd3], %r68;
	st.global.u32 	[%rd4], %r70;
	ld.global.u32 	%r77, [%rd5];
	st.global.u32 	[%rd6], %r77;
	st.global.u32 	[%rd5], %r76;
	bar.sync 	0;
	@%p12 bra 	$L__BB0_27;
	setp.lt.u32 	%p16, %r2, 3;
	sub.s32 	%r15, %r101, %r42;
	mov.b32 	%r113, 0;
	ld.shared.u32 	%r108, [_ZZ11sw_antidiagPiP4int2S_S_S_S_PcS2_iiiiiiE9max_score];
	@%p16 bra 	$L__BB0_18;
	add.s32 	%r79, %r2, 1;
	and.b32  	%r80, %r79, -4;
	neg.s32 	%r106, %r80;
	add.s64 	%rd33, %rd1, 8;
	add.s32 	%r105, %r7, %r101;
	mov.u32 	%r104, %r8;
$L__BB0_9:
	ld.global.u32 	%r23, [%rd33+-8];
	setp.ge.s32 	%p17, %r108, %r23;
	@%p17 bra 	$L__BB0_11;
	st.shared.u32 	[_ZZ11sw_antidiagPiP4int2S_S_S_S_PcS2_iiiiiiE9max_score], %r23;
	add.s32 	%r81, %r104, 1;
	st.shared.u32 	[_ZZ11sw_antidiagPiP4int2S_S_S_S_PcS2_iiiiiiE11max_pos_row], %r81;
	add.s32 	%r82, %r105, -1;
	st.shared.u32 	[_ZZ11sw_antidiagPiP4int2S_S_S_S_PcS2_iiiiiiE11max_pos_col], %r82;
	mov.u32 	%r108, %r23;
$L__BB0_11:
	ld.global.u32 	%r25, [%rd33+-4];
	setp.ge.s32 	%p18, %r108, %r25;
	@%p18 bra 	$L__BB0_13;
	st.shared.u32 	[_ZZ11sw_antidiagPiP4int2S_S_S_S_PcS2_iiiiiiE9max_score], %r25;
	st.shared.u32 	[_ZZ11sw_antidiagPiP4int2S_S_S_S_PcS2_iiiiiiE11max_pos_row], %r104;
	st.shared.u32 	[_ZZ11sw_antidiagPiP4int2S_S_S_S_PcS2_iiiiiiE11max_pos_col], %r105;
	mov.u32 	%r108, %r25;
$L__BB0_13:
	ld.global.u32 	%r27, [%rd33];
	setp.ge.s32 	%p19, %r108, %r27;
	@%p19 bra 	$L__BB0_15;
	st.shared.u32 	[_ZZ11sw_antidiagPiP4int2S_S_S_S_PcS2_iiiiiiE9max_score], %r27;
	add.s32 	%r83, %r104, -1;
	st.shared.u32 	[_ZZ11sw_antidiagPiP4int2S_S_S_S_PcS2_iiiiiiE11max_pos_row], %r83;
	add.s32 	%r84, %r105, 1;
	st.shared.u32 	[_ZZ11sw_antidiagPiP4int2S_S_S_S_PcS2_iiiiiiE11max_pos_col], %r84;
	mov.u32 	%r108, %r27;
$L__BB0_15:
	ld.global.u32 	%r29, [%rd33+4];
	setp.ge.s32 	%p20, %r108, %r29;
	@%p20 bra 	$L__BB0_17;
	st.shared.u32 	[_ZZ11sw_antidiagPiP4int2S_S_S_S_PcS2_iiiiiiE9max_score], %r29;
	add.s32 	%r85, %r104, -2;
	st.shared.u32 	[_ZZ11sw_antidiagPiP4int2S_S_S_S_PcS2_iiiiiiE11max_pos_row], %r85;
	add.s32 	%r86, %r105, 2;
	st.shared.u32 	[_ZZ11sw_antidiagPiP4int2S_S_S_S_PcS2_iiiiiiE11max_pos_col], %r86;
	mov.u32 	%r108, %r29;
$L__BB0_17:
	add.s32 	%r106, %r106, 4;
	add.s32 	%r105, %r105, 4;
	add.s32 	%r104, %r104, -4;
	add.s64 	%rd33, %rd33, 16;
	setp.ne.s32 	%p21, %r106, 0;
	mov.u32 	%r113, %r6;
	@%p21 bra 	$L__BB0_9;
$L__BB0_18:
	setp.eq.s32 	%p22, %r5, 0;
	@%p22 bra 	$L__BB0_27;
	mul.wide.u32 	%rd28, %r113, 4;
	add.s64 	%rd11, %rd1, %rd28;
	ld.global.u32 	%r36, [%rd11];
	setp.ge.s32 	%p23, %r108, %r36;
	@%p23 bra 	$L__BB0_21;
	st.shared.u32 	[_ZZ11sw_antidiagPiP4int2S_S_S_S_PcS2_iiiiiiE9max_score], %r36;
	not.b32 	%r87, %r113;
	add.s32 	%r88, %r42, %r87;
	st.shared.u32 	[_ZZ11sw_antidiagPiP4int2S_S_S_S_PcS2_iiiiiiE11max_pos_row], %r88;
	add.s32 	%r89, %r15, %r113;
	st.shared.u32 	[_ZZ11sw_antidiagPiP4int2S_S_S_S_PcS2_iiiiiiE11max_pos_col], %r89;
	mov.u32 	%r108, %r36;
$L__BB0_21:
	setp.eq.s32 	%p24, %r5, 1;
	@%p24 bra 	$L__BB0_27;
	ld.global.u32 	%r38, [%rd11+4];
	setp.ge.s32 	%p25, %r108, %r38;
	@%p25 bra 	$L__BB0_24;
	st.shared.u32 	[_ZZ11sw_antidiagPiP4int2S_S_S_S_PcS2_iiiiiiE9max_score], %r38;
	sub.s32 	%r90, %r42, %r113;
	add.s32 	%r91, %r90, -2;
	st.shared.u32 	[_ZZ11sw_antidiagPiP4int2S_S_S_S_PcS2_iiiiiiE11max_pos_row], %r91;
	add.s32 	%r92, %r113, %r15;
	add.s32 	%r93, %r92, 1;
	st.shared.u32 	[_ZZ11sw_antidiagPiP4int2S_S_S_S_PcS2_iiiiiiE11max_pos_col], %r93;
	mov.u32 	%r108, %r38;
$L__BB0_24:
	setp.eq.s32 	%p26, %r5, 2;
	@%p26 bra 	$L__BB0_27;
	ld.global.u32 	%r40, [%rd11+8];
	setp.ge.s32 	%p27, %r108, %r40;
	@%p27 bra 	$L__BB0_27;
	st.shared.u32 	[_ZZ11sw_antidiagPiP4int2S_S_S_S_PcS2_iiiiiiE9max_score], %r40;
	sub.s32 	%r94, %r42, %r113;
	add.s32 	%r95, %r94, -3;
	st.shared.u32 	[_ZZ11sw_antidiagPiP4int2S_S_S_S_PcS2_iiiiiiE11max_pos_row], %r95;
	add.s32 	%r96, %r113, %r15;
	add.s32 	%r97, %r96, 2;
	st.shared.u32 	[_ZZ11sw_antidiagPiP4int2S_S_S_S_PcS2_iiiiiiE11max_pos_col], %r97;
$L__BB0_27:
	add.s32 	%r101, %r101, 1;
	setp.ne.s32 	%p28, %r101, %r1;
	@%p28 bra 	$L__BB0_2;
$L__BB0_28:
	ld.param.u64 	%rd32, [_Z11sw_antidiagPiP4int2S_S_S_S_PcS2_iiiiii_param_1];
	ld.param.u64 	%rd31, [_Z11sw_antidiagPiP4int2S_S_S_S_PcS2_iiiiii_param_0];
	cvta.to.global.u64 	%rd29, %rd31;
	cvta.to.global.u64 	%rd30, %rd32;
	bar.sync 	0;
	ld.shared.u32 	%r98, [_ZZ11sw_antidiagPiP4int2S_S_S_S_PcS2_iiiiiiE9max_score];
	st.global.u32 	[%rd29], %r98;
	ld.shared.u32 	%r99, [_ZZ11sw_antidiagPiP4int2S_S_S_S_PcS2_iiiiiiE11max_pos_col];
	ld.shared.u32 	%r100, [_ZZ11sw_antidiagPiP4int2S_S_S_S_PcS2_iiiiiiE11max_pos_row];
	st.global.v2.u32 	[%rd30], {%r99, %r100};
	ret;

}


// ===== COMPILED SASS (sm_100) =====

	.target	sm_100

	.elftype	@"ET_EXEC"


//--------------------- .note.nv.tkinfo           --------------------------
	.section	.note.nv.tkinfo,"",@"SHT_NOTE"
	.sectionflags	@"SHF_NOTE_NV_TKINFO"
	.tkinfo
        /*0018*/ 	.word	0x00000002
        /*0030*/ 	.string	""
        /*0030*/ 	.string	"ptxas"
        /*0030*/ 	.string	"Cuda compilation tools, release 13.0, V13.0.88"
        /*0030*/ 	.string	"Build cuda_13.0.r13.0/compiler.36424714_0"
        /*0030*/ 	.string	"-arch sm_100 -m 64 "



//--------------------- .note.nv.cuinfo           --------------------------
	.section	.note.nv.cuinfo,"",@"SHT_NOTE"
	.sectionflags	@"SHF_NOTE_NV_CUINFO"
        /*0018*/ 	.short	0x0002
        /*001a*/ 	.short	0x0064
        /*001c*/ 	.short	0x0082
	.zero		2


//--------------------- .nv.info                  --------------------------
	.section	.nv.info,"",@"SHT_CUDA_INFO"
	.align	4


	//----- nvinfo : EIATTR_REGCOUNT
	.align		4
        /*0000*/ 	.byte	0x04, 0x2f
        /*0002*/ 	.short	(.L_1 - .L_0)
	.align		4
.L_0:
        /*0004*/ 	.word	index@(_Z11sw_antidiagPiP4int2S_S_S_S_PcS2_iiiiii)
        /*0008*/ 	.word	0x00000020


	//----- nvinfo : EIATTR_FRAME_SIZE
	.align		4
.L_1:
        /*000c*/ 	.byte	0x04, 0x11
        /*000e*/ 	.short	(.L_3 - .L_2)
	.align		4
.L_2:
        /*0010*/ 	.word	index@(_Z11sw_antidiagPiP4int2S_S_S_S_PcS2_iiiiii)
        /*0014*/ 	.word	0x00000000


	//----- nvinfo : EIATTR_MIN_STACK_SIZE
	.align		4
.L_3:
        /*0018*/ 	.byte	0x04, 0x12
        /*001a*/ 	.short	(.L_5 - .L_4)
	.align		4
.L_4:
        /*001c*/ 	.word	index@(_Z11sw_antidiagPiP4int2S_S_S_S_PcS2_iiiiii)
        /*0020*/ 	.word	0x00000000
.L_5:


//--------------------- .nv.compat                --------------------------
	.section	.nv.compat,"",@"SHT_CUDA_COMPAT_INFO"
	.align	4
        /*0000*/ 	.byte	0x02, 0x09, 0x00, 0x00, 0x02, 0x02, 0x01, 0x00, 0x02, 0x05, 0x05, 0x00, 0x03, 0x07, 0x01, 0x01
        /*0010*/ 	.byte	0x02, 0x03, 0x00, 0x00, 0x02, 0x06, 0x01, 0x00, 0x04, 0x0b, 0x08, 0x00, 0x09, 0x00, 0x00, 0x00
        /*0020*/ 	.byte	0x00, 0x00, 0x00, 0x00


//--------------------- .nv.info._Z11sw_antidiagPiP4int2S_S_S_S_PcS2_iiiiii --------------------------
	.section	.nv.info._Z11sw_antidiagPiP4int2S_S_S_S_PcS2_iiiiii,"",@"SHT_CUDA_INFO"
	.sectionflags	@""
	.align	4


	//----- nvinfo : EIATTR_CUDA_API_VERSION
	.align		4
        /*0000*/ 	.byte	0x04, 0x37
        /*0002*/ 	.short	(.L_7 - .L_6)
.L_6:
        /*0004*/ 	.word	0x00000082


	//----- nvinfo : EIATTR_KPARAM_INFO
	.align		4
.L_7:
        /*0008*/ 	.byte	0x04, 0x17
        /*000a*/ 	.short	(.L_9 - .L_8)
.L_8:
        /*000c*/ 	.word	0x00000000
        /*0010*/ 	.short	0x000d
        /*0012*/ 	.short	0x0054
        /*0014*/ 	.byte	0x00, 0xf0, 0x11, 0x00


	//----- nvinfo : EIATTR_KPARAM_INFO
	.align		4
.L_9:
        /*0018*/ 	.byte	0x04, 0x17
        /*001a*/ 	.short	(.L_11 - .L_10)
.L_10:
        /*001c*/ 	.word	0x00000000
        /*0020*/ 	.short	0x000c
        /*0022*/ 	.short	0x0050
        /*0024*/ 	.byte	0x00, 0xf0, 0x11, 0x00


	//----- nvinfo : EIATTR_KPARAM_INFO
	.align		4
.L_11:
        /*0028*/ 	.byte	0x04, 0x17
        /*002a*/ 	.short	(.L_13 - .L_12)
.L_12:
        /*002c*/ 	.word	0x00000000
        /*0030*/ 	.short	0x000b
        /*0032*/ 	.short	0x004c
        /*0034*/ 	.byte	0x00, 0xf0, 0x11, 0x00


	//----- nvinfo : EIATTR_KPARAM_INFO
	.align		4
.L_13:
        /*0038*/ 	.byte	0x04, 0x17
        /*003a*/ 	.short	(.L_15 - .L_14)
.L_14:
        /*003c*/ 	.word	0x00000000
        /*0040*/ 	.short	0x000a
        /*0042*/ 	.short	0x0048
        /*0044*/ 	.byte	0x00, 0xf0, 0x11, 0x00


	//----- nvinfo : EIATTR_KPARAM_INFO
	.align		4
.L_15:
        /*0048*/ 	.byte	0x04, 0x17
        /*004a*/ 	.short	(.L_17 - .L_16)
.L_16:
        /*004c*/ 	.word	0x00000000
        /*0050*/ 	.short	0x0009
        /*0052*/ 	.short	0x0044
        /*0054*/ 	.byte	0x00, 0xf0, 0x11, 0x00


	//----- nvinfo : EIATTR_KPARAM_INFO
	.align		4
.L_17:
        /*0058*/ 	.byte	0x04, 0x17
        /*005a*/ 	.short	(.L_19 - .L_18)
.L_18:
        /*005c*/ 	.word	0x00000000
        /*0060*/ 	.short	0x0008
        /*0062*/ 	.short	0x0040
        /*0064*/ 	.byte	0x00, 0xf0, 0x11, 0x00


	//----- nvinfo : EIATTR_KPARAM_INFO
	.align		4
.L_19:
        /*0068*/ 	.byte	0x04, 0x17
        /*006a*/ 	.short	(.L_21 - .L_20)
.L_20:
        /*006c*/ 	.word	0x00000000
        /*0070*/ 	.short	0x0007
        /*0072*/ 	.short	0x0038
        /*0074*/ 	.byte	0x00, 0xf5, 0x21, 0x00


	//----- nvinfo : EIATTR_KPARAM_INFO
	.align		4
.L_21:
        /*0078*/ 	.byte	0x04, 0x17
        /*007a*/ 	.short	(.L_23 - .L_22)
.L_22:
        /*007c*/ 	.word	0x00000000
        /*0080*/ 	.short	0x0006
        /*0082*/ 	.short	0x0030
        /*0084*/ 	.byte	0x00, 0xf5, 0x21, 0x00


	//----- nvinfo : EIATTR_KPARAM_INFO
	.align		4
.L_23:
        /*0088*/ 	.byte	0x04, 0x17
        /*008a*/ 	.short	(.L_25 - .L_24)
.L_24:
        /*008c*/ 	.word	0x00000000
        /*0090*/ 	.short	0x0005
        /*0092*/ 	.short	0x0028
        /*0094*/ 	.byte	0x00, 0xf5, 0x21, 0x00


	//----- nvinfo : EIATTR_KPARAM_INFO
	.align		4
.L_25:
        /*0098*/ 	.byte	0x04, 0x17
        /*009a*/ 	.short	(.L_27 - .L_26)
.L_26:
        /*009c*/ 	.word	0x00000000
        /*00a0*/ 	.short	0x0004
        /*00a2*/ 	.short	0x0020
        /*00a4*/ 	.byte	0x00, 0xf5, 0x21, 0x00


	//----- nvinfo : EIATTR_KPARAM_INFO
	.align		4
.L_27:
        /*00a8*/ 	.byte	0x04, 0x17
        /*00aa*/ 	.short	(.L_29 - .L_28)
.L_28:
        /*00ac*/ 	.word	0x00000000
        /*00b0*/ 	.short	0x0003
        /*00b2*/ 	.short	0x0018
        /*00b4*/ 	.byte	0x00, 0xf5, 0x21, 0x00


	//----- nvinfo : EIATTR_KPARAM_INFO
	.align		4
.L_29:
        /*00b8*/ 	.byte	0x04, 0x17
        /*00ba*/ 	.short	(.L_31 - .L_30)
.L_30:
        /*00bc*/ 	.word	0x00000000
        /*00c0*/ 	.short	0x0002
        /*00c2*/ 	.short	0x0010
        /*00c4*/ 	.byte	0x00, 0xf5, 0x21, 0x00


	//----- nvinfo : EIATTR_KPARAM_INFO
	.align		4
.L_31:
        /*00c8*/ 	.byte	0x04, 0x17
        /*00ca*/ 	.short	(.L_33 - .L_32)
.L_32:
        /*00cc*/ 	.word	0x00000000
        /*00d0*/ 	.short	0x0001
        /*00d2*/ 	.short	0x0008
        /*00d4*/ 	.byte	0x00, 0xf5, 0x21, 0x00


	//----- nvinfo : EIATTR_KPARAM_INFO
	.align		4
.L_33:
        /*00d8*/ 	.byte	0x04, 0x17
        /*00da*/ 	.short	(.L_35 - .L_34)
.L_34:
        /*00dc*/ 	.word	0x00000000
        /*00e0*/ 	.short	0x0000
        /*00e2*/ 	.short	0x0000
        /*00e4*/ 	.byte	0x00, 0xf5, 0x21, 0x00


	//----- nvinfo : EIATTR_SPARSE_MMA_MASK
	.align		4
.L_35:
        /*00e8*/ 	.byte	0x03, 0x50
        /*00ea*/ 	.short	0x0000


	//----- nvinfo : EIATTR_MAXREG_COUNT
	.align		4
        /*00ec*/ 	.byte	0x03, 0x1b
        /*00ee*/ 	.short	0x00ff


	//----- nvinfo : EIATTR_NUM_BARRIERS
	.align		4
        /*00f0*/ 	.byte	0x02, 0x4c
        /*00f2*/ 	.byte	0x01
	.zero		1


	//----- nvinfo : EIATTR_MERCURY_ISA_VERSION
	.align		4
        /*00f4*/ 	.byte	0x03, 0x5f
        /*00f6*/ 	.short	0x0101


	//----- nvinfo : EIATTR_UNUSED_LOAD_BYTE_OFFSET
	.align		4
        /*00f8*/ 	.byte	0x04, 0x44
        /*00fa*/ 	.short	(.L_37 - .L_36)


	//   ....[0]....
.L_36:
        /*00fc*/ 	.word	0x00000c80
        /*0100*/ 	.word	0x00000fff


	//----- nvinfo : EIATTR_VRC_CTA_INIT_COUNT
	.align		4
.L_37:
        /*0104*/ 	.byte	0x02, 0x4a
	.zero		1
	.zero		1


	//----- nvinfo : EIATTR_EXIT_INSTR_OFFSETS
	.align		4
        /*0108*/ 	.byte	0x04, 0x1c
        /*010a*/ 	.short	(.L_39 - .L_38)


	//   ....[0]....
.L_38:
        /*010c*/ 	.word	0x00000cd0


	//----- nvinfo : EIATTR_CBANK_PARAM_SIZE
	.align		4
.L_39:
        /*0110*/ 	.byte	0x03, 0x19
        /*0112*/ 	.short	0x0058


	//----- nvinfo : EIATTR_PARAM_CBANK
	.align		4
        /*0114*/ 	.byte	0x04, 0x0a
        /*0116*/ 	.short	(.L_41 - .L_40)
	.align		4
.L_40:
        /*0118*/ 	.word	index@(.nv.constant0._Z11sw_antidiagPiP4int2S_S_S_S_PcS2_iiiiii)
        /*011c*/ 	.short	0x0380
        /*011e*/ 	.short	0x0058


	//----- nvinfo : EIATTR_SW_WAR
	.align		4
.L_41:
        /*0120*/ 	.byte	0x04, 0x36
        /*0122*/ 	.short	(.L_43 - .L_42)
.L_42:
        /*0124*/ 	.word	0x00000008
.L_43:


//--------------------- .nv.callgraph             --------------------------
	.section	.nv.callgraph,"",@"SHT_CUDA_CALLGRAPH"
	.align	4
	.sectionentsize	8
	.align		4
        /*0000*/ 	.word	0x00000000
	.align		4
        /*0004*/ 	.word	0xffffffff
	.align		4
        /*0008*/ 	.word	0x00000000
	.align		4
        /*000c*/ 	.word	0xfffffffe
	.align		4
        /*0010*/ 	.word	0x00000000
	.align		4
        /*0014*/ 	.word	0xfffffffd
	.align		4
        /*0018*/ 	.word	0x00000000
	.align		4
        /*001c*/ 	.word	0xfffffffc


//--------------------- .text._Z11sw_antidiagPiP4int2S_S_S_S_PcS2_iiiiii --------------------------
	.section	.text._Z11sw_antidiagPiP4int2S_S_S_S_PcS2_iiiiii,"ax",@progbits
	.align	128
        .global         _Z11sw_antidiagPiP4int2S_S_S_S_PcS2_iiiiii
        .type           _Z11sw_antidiagPiP4int2S_S_S_S_PcS2_iiiiii,@function
        .size           _Z11sw_antidiagPiP4int2S_S_S_S_PcS2_iiiiii,(.L_x_9 - _Z11sw_antidiagPiP4int2S_S_S_S_PcS2_iiiiii)
        .other          _Z11sw_antidiagPiP4int2S_S_S_S_PcS2_iiiiii,@"STO_CUDA_ENTRY STV_DEFAULT"
_Z11sw_antidiagPiP4int2S_S_S_S_PcS2_iiiiii:
.text._Z11sw_antidiagPiP4int2S_S_S_S_PcS2_iiiiii:
[----:B------:R-:W-:Y:S01]  /*0000*/  LDC R1, c[0x0][0x37c] ;  /* 0x0000df00ff017b82 */ /* 0x000fe20000000800 */
[----:B------:R-:W0:Y:S07]  /*0010*/  S2R R0, SR_TID.X ;  /* 0x0000000000007919 */ /* 0x000e2e0000002100 */
[----:B------:R-:W0:Y:S01]  /*0020*/  S2UR UR6, SR_CTAID.X ;  /* 0x00000000000679c3 */ /* 0x000e220000002500 */
[----:B------:R-:W-:Y:S01]  /*0030*/  UMOV UR4, 0x400 ;  /* 0x0000040000047882 */ /* 0x000fe20000000000 */
[----:B------:R-:W1:Y:S06]  /*0040*/  LDCU.64 UR12, c[0x0][0x358] ;  /* 0x00006b00ff0c77ac */ /* 0x000e6c0008000a00 */
[----:B------:R-:W0:Y:S08]  /*0050*/  LDC R23, c[0x0][0x360] ;  /* 0x0000d800ff177b82 */ /* 0x000e300000000800 */
[----:B------:R-:W2:Y:S01]  /*0060*/  S2UR UR5, SR_CgaCtaId ;  /* 0x00000000000579c3 */ /* 0x000ea20000008800 */
[----:B0-----:R-:W-:Y:S01]  /*0070*/  IMAD R23, R23, UR6, R0 ;  /* 0x0000000617177c24 */ /* 0x001fe2000f8e0200 */
[----:B------:R-:W0:Y:S04]  /*0080*/  LDCU.64 UR6, c[0x0][0x3c0] ;  /* 0x00007800ff0677ac */ /* 0x000e280008000a00 */
[----:B------:R-:W-:Y:S01]  /*0090*/  ISETP.NE.AND P0, PT, R23, RZ, PT ;  /* 0x000000ff1700720c */ /* 0x000fe20003f05270 */
[----:B--2---:R-:W-:-:S03]  /*00a0*/  ULEA UR4, UR5, UR4, 0x18 ;  /* 0x0000000405047291 */ /* 0x004fc6000f8ec0ff */
[----:B------:R-:W-:-:S06]  /*00b0*/  SEL R0, RZ, 0xffffffff, P0 ;  /* 0xffffffffff007807 */ /* 0x000fcc0000000000 */
[----:B------:R2:W-:Y:S01]  /*00c0*/  STS [UR4], R0 ;  /* 0x00000000ff007988 */ /* 0x0005e20008000804 */
[----:B0-----:R-:W-:-:S04]  /*00d0*/  UIADD3 UR8, UPT, UPT, UR7, UR6, URZ ;  /* 0x0000000607087290 */ /* 0x001fc8000fffe0ff */
[----:B------:R-:W-:-:S09]  /*00e0*/  UISETP.GE.AND UP0, UPT, UR8, 0x1, UPT ;  /* 0x000000010800788c */ /* 0x000fd2000bf06270 */
[----:B-12---:R-:W-:Y:S05]  /*00f0*/  BRA.U !UP0, `(.L_x_0) ;  /* 0x0000000908c87547 */ /* 0x006fea000b800000 */
[----:B------:R-:W0:Y:S01]  /*0100*/  LDC.64 R2, c[0x0][0x3a0] ;  /* 0x0000e800ff027b82 */ /* 0x000e220000000a00 */
[----:B------:R-:W1:Y:S01]  /*0110*/  LDCU.64 UR10, c[0x0][0x3b0] ;  /* 0x00007600ff0a77ac */ /* 0x000e620008000a00 */
[----:B------:R-:W-:Y:S01]  /*0120*/  LOP3.LUT R0, RZ, R23, RZ, 0x33, !PT ;  /* 0x00000017ff007212 */ /* 0x000fe200078e33ff */
[----:B------:R-:W-:-:S04]  /*0130*/  UISETP.LT.AND UP0, UPT, UR7, UR6, UPT ;  /* 0x000000060700728c */ /* 0x000fc8000bf01270 */
[----:B------:R-:W-:Y:S01]  /*0140*/  VIADD R0, R0, UR6 ;  /* 0x0000000600007c36 */ /* 0x000fe20008000000 */
[----:B------:R-:W2:Y:S01]  /*0150*/  LDC.64 R6, c[0x0][0x3a8] ;  /* 0x0000ea00ff067b82 */ /* 0x000ea20000000a00 */
[----:B------:R-:W-:Y:S02]  /*0160*/  UIADD3 UR9, UPT, UPT, UR6, -0x2, URZ ;  /* 0xfffffffe06097890 */ /* 0x000fe4000fffe0ff */
[----:B------:R-:W-:Y:S02]  /*0170*/  USEL UR4, UR7, UR6, UP0 ;  /* 0x0000000607047287 */ /* 0x000fe40008000000 */
[C---:B------:R-:W-:Y:S02]  /*0180*/  ISETP.GE.AND P0, PT, R0.reuse, UR6, PT ;  /* 0x0000000600007c0c */ /* 0x040fe4000bf06270 */
[C---:B------:R-:W-:Y:S01]  /*0190*/  ISETP.GE.AND P1, PT, R0.reuse, UR6, PT ;  /* 0x0000000600007c0c */ /* 0x040fe2000bf26270 */
[----:B------:R-:W3:Y:S01]  /*01a0*/  LDC.64 R8, c[0x0][0x398] ;  /* 0x0000e600ff087b82 */ /* 0x000ee20000000a00 */
[----:B------:R-:W-:-:S02]  /*01b0*/  ISETP.LT.OR P0, PT, R0, RZ, P0 ;  /* 0x000000ff0000720c */ /* 0x000fc40000701670 */
[C---:B-1----:R-:W-:Y:S02]  /*01c0*/  IADD3 R4, P2, PT, R0.reuse, UR10, RZ ;  /* 0x0000000a00047c10 */ /* 0x042fe4000ff5e0ff */
[----:B------:R-:W-:Y:S01]  /*01d0*/  ISETP.GT.AND P1, PT, R0, -0x1, !P1 ;  /* 0xffffffff0000780c */ /* 0x000fe20004f24270 */
[----:B------:R-:W-:Y:S02]  /*01e0*/  IMAD.MOV.U32 R0, RZ, RZ, RZ ;  /* 0x000000ffff007224 */ /* 0x000fe400078e00ff */
[----:B------:R-:W1:Y:S01]  /*01f0*/  LDC.64 R10, c[0x0][0x390] ;  /* 0x0000e400ff0a7b82 */ /* 0x000e620000000a00 */
[----:B0-----:R-:W-:-:S04]  /*0200*/  IMAD.WIDE R2, R23, 0x4, R2 ;  /* 0x0000000417027825 */ /* 0x001fc800078e0202 */
[----:B------:R-:W-:Y:S02]  /*0210*/  IMAD.X R5, RZ, RZ, UR11, P2 ;  /* 0x0000000bff057e24 */ /* 0x000fe400090e06ff */
[----:B--2---:R-:W-:-:S04]  /*0220*/  IMAD.WIDE R6, R23, 0x4, R6 ;  /* 0x0000000417067825 */ /* 0x004fc800078e0206 */
[----:B---3--:R-:W-:-:S04]  /*0230*/  IMAD.WIDE R8, R23, 0x4, R8 ;  /* 0x0000000417087825 */ /* 0x008fc800078e0208 */
[----:B-1----:R-:W-:-:S04]  /*0240*/  IMAD.WIDE R10, R23, 0x4, R10 ;  /* 0x00000004170a7825 */ /* 0x002fc800078e020a */
[----:B------:R-:W-:-:S07]  /*0250*/  VIADD R23, R23, -UR6 ;  /* 0x8000000617177c36 */ /* 0x000fce0008000000 */
.L_x_7:
[----:B-12---:R-:W2:Y:S01]  /*0260*/  LDG.E R18, desc[UR12][R8.64] ;  /* 0x0000000c08127981 */ /* 0x006ea2000c1e1900 */
[----:B0-----:R-:W0:Y:S03]  /*0270*/  LDCU UR5, c[0x0][0x3c4] ;  /* 0x00007880ff0577ac */ /* 0x001e260008000800 */
[----:B------:R-:W3:Y:S04]  /*0280*/  LDG.E R16, desc[UR12][R2.64] ;  /* 0x0000000c02107981 */ /* 0x000ee8000c1e1900 */
[----:B------:R-:W4:Y:S04]  /*0290*/  LDG.E R20, desc[UR12][R8.64+0x4] ;  /* 0x0000040c08147981 */ /* 0x000f28000c1e1900 */
[----:B------:R-:W5:Y:S01]  /*02a0*/  LDG.E R17, desc[UR12][R6.64+0x4] ;  /* 0x0000040c06117981 */ /* 0x000f62000c1e1900 */
[----:B------:R-:W-:Y:S01]  /*02b0*/  IMAD.IADD R21, R23, 0x1, R0 ;  /* 0x0000000117157824 */ /* 0x000fe200078e0200 */
[----:B------:R-:W2:Y:S01]  /*02c0*/  LDCU.64 UR6, c[0x0][0x3d0] ;  /* 0x00007a00ff0677ac */ /* 0x000ea20008000a00 */
[----:B------:R-:W-:-:S02]  /*02d0*/  IMAD.MOV.U32 R14, RZ, RZ, -0x1 ;  /* 0xffffffffff0e7424 */ /* 0x000fc400078e00ff */
[----:B------:R-:W-:Y:S01]  /*02e0*/  IMAD.MOV.U32 R15, RZ, RZ, -0x2 ;  /* 0xfffffffeff0f7424 */ /* 0x000fe200078e00ff */
[----:B0-----:R-:W-:-:S03]  /*02f0*/  ISETP.GE.AND P2, PT, R21, UR5, PT ;  /* 0x0000000515007c0c */ /* 0x001fc6000bf46270 */
[----:B------:R-:W5:Y:S01]  /*0300*/  @!P0 LDG.E.S8 R14, desc[UR12][R4.64] ;  /* 0x0000000c040e8981 */ /* 0x000f62000c1e1300 */
[----:B------:R-:W-:-:S13]  /*0310*/  ISETP.LT.OR P2, PT, R21, RZ, P2 ;  /* 0x000000ff1500720c */ /* 0x000fda0001741670 */
[----:B------:R-:W0:Y:S02]  /*0320*/  @!P2 LDC.64 R12, c[0x0][0x3b8] ;  /* 0x0000ee00ff0cab82 */ /* 0x000e240000000a00 */
[----:B0-----:R-:W-:-:S05]  /*0330*/  @!P2 IADD3 R12, P3, PT, R21, R12, RZ ;  /* 0x0000000c150ca210 */ /* 0x001fca0007f7e0ff */
[----:B------:R-:W-:-:S05]  /*0340*/  @!P2 IMAD.X R13, RZ, RZ, R13, P3 ;  /* 0x000000ffff0da224 */ /* 0x000fca00018e060d */
[----:B------:R0:W5:Y:S01]  /*0350*/  @!P2 LDG.E.S8 R15, desc[UR12][R12.64] ;  /* 0x0000000c0c0fa981 */ /* 0x000162000c1e1300 */
[C---:B------:R-:W-:Y:S02]  /*0360*/  ISETP.GE.AND P3, PT, R21.reuse, UR5, PT ;  /* 0x0000000515007c0c */ /* 0x040fe4000bf66270 */
[----:B------:R-:W-:Y:S01]  /*0370*/  ISETP.GT.AND P2, PT, R21, -0x1, PT ;  /* 0xffffffff1500780c */ /* 0x000fe20003f44270 */
[----:B0-----:R-:W0:Y:S01]  /*0380*/  LDC R12, c[0x0][0x3c8] ;  /* 0x0000f200ff0c7b82 */ /* 0x001e220000000800 */
[----:B--2---:R-:W-:Y:S02]  /*0390*/  VIADD R19, R18, -UR6 ;  /* 0x8000000612137c36 */ /* 0x004fe40008000000 */
[----:B------:R-:W2:Y:S03]  /*03a0*/  LDG.E R18, desc[UR12][R10.64+0x4] ;  /* 0x0000040c0a127981 */ /* 0x000ea6000c1e1900 */
[----:B---3--:R-:W-:Y:S01]  /*03b0*/  VIADDMNMX R16, R16, -UR7, R19, !PT ;  /* 0x8000000710107c46 */ /* 0x008fe2000f800113 */
[----:B----4-:R-:W-:-:S03]  /*03c0*/  VIADD R20, R20, -UR6 ;  /* 0x8000000614147c36 */ /* 0x010fc60008000000 */
[----:B------:R-:W-:Y:S02]  /*03d0*/  SEL R16, R16, RZ, !P3 ;  /* 0x000000ff10107207 */ /* 0x000fe40005800000 */
[----:B-----5:R-:W-:Y:S02]  /*03e0*/  VIADDMNMX R20, R17, -UR7, R20, !PT ;  /* 0x8000000711147c46 */ /* 0x020fe4000f800114 */
[----:B------:R-:W-:Y:S01]  /*03f0*/  SEL R17, R16, RZ, P2 ;  /* 0x000000ff10117207 */ /* 0x000fe20001000000 */
[----:B------:R-:W-:Y:S01]  /*0400*/  BAR.SYNC.DEFER_BLOCKING 0x0 ;  /* 0x0000000000007b1d */ /* 0x000fe20000010000 */
[----:B------:R-:W-:-:S05]  /*0410*/  SEL R13, R20, RZ, P1 ;  /* 0x000000ff140d7207 */ /* 0x000fca0000800000 */
[----:B------:R1:W-:Y:S04]  /*0420*/  STG.E desc[UR12][R2.64], R17 ;  /* 0x0000001102007986 */ /* 0x0003e8000c10190c */
[----:B------:R1:W-:Y:S04]  /*0430*/  STG.E desc[UR12][R6.64], R13 ;  /* 0x0000000d06007986 */ /* 0x0003e8000c10190c */
[----:B------:R-:W3:Y:S01]  /*0440*/  LDG.E R19, desc[UR12][R8.64] ;  /* 0x0000000c08137981 */ /* 0x000ee2000c1e1900 */
[----:B------:R-:W-:-:S13]  /*0450*/  ISETP.NE.AND P2, PT, R14, R15, PT ;  /* 0x0000000f0e00720c */ /* 0x000fda0003f45270 */
[----:B0-----:R-:W2:Y:S01]  /*0460*/  @P2 LDC R12, c[0x0][0x3cc] ;  /* 0x0000f300ff0c2b82 */ /* 0x001ea20000000800 */
[----:B------:R-:W-:Y:S01]  /*0470*/  UISETP.GE.AND UP0, UPT, UR4, URZ, UPT ;  /* 0x000000ff0400728c */ /* 0x000fe2000bf06270 */
[----:B--2---:R-:W-:-:S04]  /*0480*/  VIADDMNMX R12, R18, R12, R17, !PT ;  /* 0x0000000c120c7246 */ /* 0x004fc80007800111 */
[----:B------:R-:W-:Y:S01]  /*0490*/  VIMNMX.RELU R15, PT, PT, R13, R12, !PT ;  /* 0x0000000c0d0f7248 */ /* 0x000fe20007fe1100 */
[----:B---3--:R1:W-:Y:S04]  /*04a0*/  STG.E desc[UR12][R10.64], R19 ;  /* 0x000000130a007986 */ /* 0x0083e8000c10190c */
[----:B------:R1:W-:Y:S01]  /*04b0*/  STG.E desc[UR12][R8.64], R15 ;  /* 0x0000000f08007986 */ /* 0x0003e2000c10190c */
[----:B------:R-:W-:Y:S06]  /*04c0*/  BAR.SYNC.DEFER_BLOCKING 0x0 ;  /* 0x0000000000007b1d */ /* 0x000fec0000010000 */
[----:B------:R-:W-:Y:S05]  /*04d0*/  BRA.U !UP0, `(.L_x_1) ;  /* 0x0000000508c47547 */ /* 0x000fea000b800000 */
[----:B------:R-:W0:Y:S01]  /*04e0*/  S2UR UR6, SR_CgaCtaId ;  /* 0x00000000000679c3 */ /* 0x000e220000008800 */
[----:B------:R-:W-:Y:S01]  /*04f0*/  UMOV UR5, 0x400 ;  /* 0x0000040000057882 */ /* 0x000fe20000000000 */
[----:B------:R-:W-:Y:S01]  /*0500*/  UISETP.GE.U32.AND UP0, UPT, UR4, 0x3, UPT ;  /* 0x000000030400788c */ /* 0x000fe2000bf06070 */
[----:B-1----:R-:W-:-:S05]  /*0510*/  IMAD.MOV.U32 R17, RZ, RZ, RZ ;  /* 0x000000ffff117224 */ /* 0x002fca00078e00ff */
[----:B------:R-:W1:Y:S01]  /*0520*/  LDC R15, c[0x0][0x3c0] ;  /* 0x0000f000ff0f7b82 */ /* 0x000e620000000800 */
[----:B0-----:R-:W-:Y:S01]  /*0530*/  ULEA UR5, UR6, UR5, 0x18 ;  /* 0x0000000506057291 */ /* 0x001fe2000f8ec0ff */
[----:B-1----:R-:W-:-:S08]  /*0540*/  IMAD.IADD R22, R0, 0x1, -R15 ;  /* 0x0000000100167824 */ /* 0x002fd000078e0a0f */
[----:B------:R-:W0:Y:S01]  /*0550*/  LDS R25, [UR5] ;  /* 0x00000005ff197984 */ /* 0x000e220008000800 */
[----:B------:R-:W-:Y:S05]  /*0560*/  BRA.U !UP0, `(.L_x_2) ;  /* 0x0000000108e87547 */ /* 0x000fea000b800000 */
[----:B------:R-:W1:Y:S01]  /*0570*/  LDCU.64 UR6, c[0x0][0x398] ;  /* 0x00007300ff0677ac */ /* 0x000e620008000a00 */
[----:B------:R-:W-:Y:S01]  /*0580*/  IMAD.U32 R24, RZ, RZ, UR9 ;  /* 0x00000009ff187e24 */ /* 0x000fe2000f8e00ff */
[----:B------:R-:W-:Y:S01]  /*0590*/  IADD3 R15, PT, PT, R0, 0x1, -R15 ;  /* 0x00000001000f7810 */ /* 0x000fe20007ffe80f */
[----:B------:R-:W-:-:S04]  /*05a0*/  UIADD3 UR5, UPT, UPT, UR4, 0x1, URZ ;  /* 0x0000000104057890 */ /* 0x000fc8000fffe0ff */
[----:B------:R-:W-:-:S04]  /*05b0*/  ULOP3.LUT UR5, UR5, 0xfffffffc, URZ, 0xc0, !UPT ;  /* 0xfffffffc05057892 */ /* 0x000fc8000f8ec0ff */
[----:B------:R-:W-:Y:S02]  /*05c0*/  UIADD3 UR10, UPT, UPT, -UR5, URZ, URZ ;  /* 0x000000ff050a7290 */ /* 0x000fe4000fffe1ff */
[----:B-1----:R-:W-:-:S04]  /*05d0*/  UIADD3 UR6, UP0, UPT, UR6, 0x8, URZ ;  /* 0x0000000806067890 */ /* 0x002fc8000ff1e0ff */
[----:B------:R-:W-:Y:S02]  /*05e0*/  UIADD3.X UR7, UPT, UPT, URZ, UR7, URZ, UP0, !UPT ;  /* 0x00000007ff077290 */ /* 0x000fe400087fe4ff */
[----:B------:R-:W-:-:S04]  /*05f0*/  IMAD.U32 R16, RZ, RZ, UR6 ;  /* 0x00000006ff107e24 */ /* 0x000fc8000f8e00ff */
[----:B------:R-:W-:-:S07]  /*0600*/  IMAD.U32 R13, RZ, RZ, UR7 ;  /* 0x00000007ff0d7e24 */ /* 0x000fce000f8e00ff */
.L_x_4:
[----:B0-----:R-:W-:-:S05]  /*0610*/  IMAD.MOV.U32 R12, RZ, RZ, R16 ;  /* 0x000000ffff0c7224 */ /* 0x001fca00078e0010 */
[----:B------:R-:W0:Y:S04]  /*0620*/  LDG.E R16, desc[UR12][R12.64+-0x8] ;  /* 0xfffff80c0c107981 */ /* 0x000e28000c1e1900 */
[----:B------:R-:W2:Y:S04]  /*0630*/  LDG.E R14, desc[UR12][R12.64+-0x4] ;  /* 0xfffffc0c0c0e7981 */ /* 0x000ea8000c1e1900 */
[----:B------:R-:W3:Y:S04]  /*0640*/  LDG.E R18, desc[UR12][R12.64] ;  /* 0x0000000c0c127981 */ /* 0x000ee8000c1e1900 */
[----:B------:R-:W4:Y:S01]  /*0650*/  LDG.E R20, desc[UR12][R12.64+0x4] ;  /* 0x0000040c0c147981 */ /* 0x000f22000c1e1900 */
[----:B------:R-:W-:-:S04]  /*0660*/  UIADD3 UR10, UPT, UPT, UR10, 0x4, URZ ;  /* 0x000000040a0a7890 */ /* 0x000fc8000fffe0ff */
[----:B------:R-:W-:Y:S01]  /*0670*/  UISETP.NE.AND UP0, UPT, UR10, URZ, UPT ;  /* 0x000000ff0a00728c */ /* 0x000fe2000bf05270 */
[----:B0-----:R-:W-:-:S13]  /*0680*/  ISETP.GE.AND P2, PT, R25, R16, PT ;  /* 0x000000101900720c */ /* 0x001fda0003f46270 */
[----:B------:R-:W-:Y:S01]  /*0690*/  @!P2 IMAD.MOV.U32 R25, RZ, RZ, R16 ;  /* 0x000000ffff19a224 */ /* 0x000fe200078e0010 */
[----:B------:R-:W0:Y:S01]  /*06a0*/  @!P2 S2R R26, SR_CgaCtaId ;  /* 0x00000000001aa919 */ /* 0x000e220000008800 */
[----:B------:R-:W-:-:S03]  /*06b0*/  @!P2 MOV R17, 0x400 ;  /* 0x000004000011a802 */ /* 0x000fc60000000f00 */
[----:B--2---:R-:W-:-:S13]  /*06c0*/  ISETP.GE.AND P3, PT, R25, R14, PT ;  /* 0x0000000e1900720c */ /* 0x004fda0003f66270 */
[----:B------:R-:W-:Y:S01]  /*06d0*/  @!P3 IMAD.MOV.U32 R25, RZ, RZ, R14 ;  /* 0x000000ffff19b224 */ /* 0x000fe200078e000e */
[----:B------:R-:W1:Y:S01]  /*06e0*/  @!P3 S2R R21, SR_CgaCtaId ;  /* 0x000000000015b919 */ /* 0x000e620000008800 */
[----:B------:R-:W-:-:S03]  /*06f0*/  @!P3 MOV R28, 0x400 ;  /* 0x00000400001cb802 */ /* 0x000fc60000000f00 */
[----:B---3--:R-:W-:Y:S02]  /*0700*/  ISETP.GE.AND P4, PT, R25, R18, PT ;  /* 0x000000121900720c */ /* 0x008fe40003f86270 */
[----:B0-----:R-:W-:Y:S01]  /*0710*/  @!P2 LEA R27, R26, R17, 0x18 ;  /* 0x000000111a1ba211 */ /* 0x001fe200078ec0ff */
[----:B------:R-:W-:Y:S01]  /*0720*/  @!P2 VIADD R26, R24, 0x1 ;  /* 0x00000001181aa836 */ /* 0x000fe20000000000 */
[----:B------:R-:W-:-:S09]  /*0730*/  @!P2 IADD3 R17, PT, PT, R15, -0x1, RZ ;  /* 0xffffffff0f11a810 */ /* 0x000fd20007ffe0ff */
[----:B------:R-:W0:Y:S01]  /*0740*/  @!P4 S2R R19, SR_CgaCtaId ;  /* 0x000000000013c919 */ /* 0x000e220000008800 */
[----:B------:R-:W-:Y:S01]  /*0750*/  @!P4 IMAD.MOV.U32 R25, RZ, RZ, R18 ;  /* 0x000000ffff19c224 */ /* 0x000fe200078e0012 */
[----:B------:R2:W-:Y:S04]  /*0760*/  @!P2 STS.64 [R27], R16 ;  /* 0x000000101b00a388 */ /* 0x0005e80000000a00 */
[----:B------:R3:W-:Y:S01]  /*0770*/  @!P2 STS [R27+0x8], R26 ;  /* 0x0000081a1b00a388 */ /* 0x0007e20000000800 */
[----:B----4-:R-:W-:Y:S02]  /*0780*/  ISETP.GE.AND P2, PT, R25, R20, PT ;  /* 0x000000141900720c */ /* 0x010fe40003f46270 */
[----:B-1----:R-:W-:Y:S01]  /*0790*/  @!P3 LEA R29, R21, R28, 0x18 ;  /* 0x0000001c151db211 */ /* 0x002fe200078ec0ff */
[----:B------:R-:W-:Y:S01]  /*07a0*/  @!P4 VIADD R21, R24, 0xffffffff ;  /* 0xffffffff1815c836 */ /* 0x000fe20000000000 */
[----:B--2---:R-:W-:-:S03]  /*07b0*/  @!P4 MOV R16, 0x400 ;  /* 0x000004000010c802 */ /* 0x004fc60000000f00 */
[----:B------:R3:W-:Y:S04]  /*07c0*/  @!P3 STS.64 [R29], R14 ;  /* 0x0000000e1d00b388 */ /* 0x0007e80000000a00 */
[----:B------:R3:W-:Y:S01]  /*07d0*/  @!P3 STS [R29+0x8], R24 ;  /* 0x000008181d00b388 */ /* 0x0007e20000000800 */
[----:B0-----:R-:W-:Y:S01]  /*07e0*/  @!P4 LEA R28, R19, R16, 0x18 ;  /* 0x00000010131cc211 */ /* 0x001fe200078ec0ff */
[----:B------:R-:W-:Y:S01]  /*07f0*/  @!P4 VIADD R19, R15, 0x1 ;  /* 0x000000010f13c836 */ /* 0x000fe20000000000 */
[----:B------:R-:W-:-:S03]  /*0800*/  IADD3 R16, P3, PT, R12, 0x10, RZ ;  /* 0x000000100c107810 */ /* 0x000fc60007f7e0ff */
[----:B------:R3:W-:Y:S02]  /*0810*/  @!P4 STS [R28+0x8], R21 ;  /* 0x000008151c00c388 */ /* 0x0007e40000000800 */
[----:B------:R-:W-:Y:S02]  /*0820*/  IMAD.X R13, RZ, RZ, R13, P3 ;  /* 0x000000ffff0d7224 */ /* 0x000fe400018e060d */
[----:B------:R3:W-:Y:S01]  /*0830*/  @!P4 STS.64 [R28], R18 ;  /* 0x000000121c00c388 */ /* 0x0007e20000000a00 */
[----:B------:R-:W-:Y:S05]  /*0840*/  @P2 BRA `(.L_x_3) ;  /* 0x0000000000202947 */ /* 0x000fea0003800000 */
[----:B------:R-:W0:Y:S01]  /*0850*/  S2UR UR7, SR_CgaCtaId ;  /* 0x00000000000779c3 */ /* 0x000e220000008800 */
[----:B------:R-:W-:Y:S01]  /*0860*/  UMOV UR6, 0x400 ;  /* 0x0000040000067882 */ /* 0x000fe20000000000 */
[----:B------:R-:W-:Y:S02]  /*0870*/  VIADD R12, R24, 0xfffffffe ;  /* 0xfffffffe180c7836 */ /* 0x000fe40000000000 */
[----:B---3--:R-:W-:Y:S02]  /*0880*/  VIADD R21, R15, 0x2 ;  /* 0x000000020f157836 */ /* 0x008fe40000000000 */
[----:B------:R-:W-:Y:S01]  /*0890*/  IMAD.MOV.U32 R25, RZ, RZ, R20 ;  /* 0x000000ffff197224 */ /* 0x000fe200078e0014 */
[----:B0-----:R-:W-:-:S09]  /*08a0*/  ULEA UR6, UR7, UR6, 0x18 ;  /* 0x0000000607067291 */ /* 0x001fd2000f8ec0ff */
[----:B------:R0:W-:Y:S04]  /*08b0*/  STS [UR6+0x8], R12 ;  /* 0x0000080cff007988 */ /* 0x0001e80008000806 */
[----:B------:R0:W-:Y:S02]  /*08c0*/  STS.64 [UR6], R20 ;  /* 0x00000014ff007988 */ /* 0x0001e40008000a06 */
.L_x_3:
[----:B---3--:R-:W-:Y:S01]  /*08d0*/  VIADD R24, R24, 0xfffffffc ;  /* 0xfffffffc18187836 */ /* 0x008fe20000000000 */
[----:B------:R-:W-:Y:S01]  /*08e0*/  IADD3 R15, PT, PT, R15, 0x4, RZ ;  /* 0x000000040f0f7810 */ /* 0x000fe20007ffe0ff */
[----:B------:R-:W-:Y:S06]  /*08f0*/  BRA.U UP0, `(.L_x_4) ;  /* 0xfffffffd00447547 */ /* 0x000fec000b83ffff */
[----:B------:R-:W-:-:S07]  /*0900*/  IMAD.U32 R17, RZ, RZ, UR5 ;  /* 0x00000005ff117e24 */ /* 0x000fce000f8e00ff */
.L_x_2:
[----:B------:R-:W-:-:S04]  /*0910*/  UIADD3 UR5, UPT, UPT, UR4, 0x1, URZ ;  /* 0x0000000104057890 */ /* 0x000fc8000fffe0ff */
[----:B------:R-:W-:-:S04]  /*0920*/  ULOP3.LUT UR7, UR5, 0x3, URZ, 0xc0, !UPT ;  /* 0x0000000305077892 */ /* 0x000fc8000f8ec0ff */
[----:B------:R-:W-:-:S09]  /*0930*/  UISETP.NE.AND UP0, UPT, UR7, URZ, UPT ;  /* 0x000000ff0700728c */ /* 0x000fd2000bf05270 */
[----:B------:R-:W-:Y:S05]  /*0940*/  BRA.U !UP0, `(.L_x_1) ;  /* 0x0000000108a87547 */ /* 0x000fea000b800000 */
[----:B0-----:R-:W0:Y:S02]  /*0950*/  LDC.64 R12, c[0x0][0x398] ;  /* 0x0000e600ff0c7b82 */ /* 0x001e240000000a00 */
[----:B0-----:R-:W-:-:S05]  /*0960*/  IMAD.WIDE.U32 R12, R17, 0x4, R12 ;  /* 0x00000004110c7825 */ /* 0x001fca00078e000c */
[----:B------:R-:W2:Y:S01]  /*0970*/  LDG.E R14, desc[UR12][R12.64] ;  /* 0x0000000c0c0e7981 */ /* 0x000ea2000c1e1900 */
[----:B------:R-:W-:Y:S01]  /*0980*/  UISETP.NE.AND UP0, UPT, UR7, 0x1, UPT ;  /* 0x000000010700788c */ /* 0x000fe2000bf05270 */
[----:B--2---:R-:W-:-:S13]  /*0990*/  ISETP.GE.AND P2, PT, R25, R14, PT ;  /* 0x0000000e1900720c */ /* 0x004fda0003f46270 */
[----:B------:R-:W-:Y:S05]  /*09a0*/  @P2 BRA `(.L_x_5) ;  /* 0x0000000000282947 */ /* 0x000fea0003800000 */
[----:B------:R-:W0:Y:S01]  /*09b0*/  S2UR UR6, SR_CgaCtaId ;  /* 0x00000000000679c3 */ /* 0x000e220000008800 */
[----:B------:R-:W1:Y:S01]  /*09c0*/  LDCU UR10, c[0x0][0x3c0] ;  /* 0x00007800ff0a77ac */ /* 0x000e620008000800 */
[----:B------:R-:W-:Y:S01]  /*09d0*/  LOP3.LUT R15, RZ, R17, RZ, 0x33, !PT ;  /* 0x00000011ff0f7212 */ /* 0x000fe200078e33ff */
[----:B------:R-:W-:Y:S01]  /*09e0*/  IMAD.MOV.U32 R25, RZ, RZ, R14 ;  /* 0x000000ffff197224 */ /* 0x000fe200078e000e */
[----:B------:R-:W-:-:S03]  /*09f0*/  UMOV UR5, 0x400 ;  /* 0x0000040000057882 */ /* 0x000fc60000000000 */
[----:B-1----:R-:W-:Y:S02]  /*0a00*/  VIADD R16, R15, UR10 ;  /* 0x0000000a0f107c36 */ /* 0x002fe40008000000 */
[----:B------:R-:W-:Y:S01]  /*0a10*/  IMAD.IADD R15, R22, 0x1, R17 ;  /* 0x00000001160f7824 */ /* 0x000fe200078e0211 */
[----:B0-----:R-:W-:-:S09]  /*0a20*/  ULEA UR5, UR6, UR5, 0x18 ;  /* 0x0000000506057291 */ /* 0x001fd2000f8ec0ff */
[----:B------:R0:W-:Y:S04]  /*0a30*/  STS [UR5+0x8], R16 ;  /* 0x00000810ff007988 */ /* 0x0001e80008000805 */
[----:B------:R0:W-:Y:S02]  /*0a40*/  STS.64 [UR5], R14 ;  /* 0x0000000eff007988 */ /* 0x0001e40008000a05 */
.L_x_5:
[----:B------:R-:W-:Y:S05]  /*0a50*/  BRA.U !UP0, `(.L_x_1) ;  /* 0x0000000108647547 */ /* 0x000fea000b800000 */
[----:B------:R-:W2:Y:S01]  /*0a60*/  LDG.E R18, desc[UR12][R12.64+0x4] ;  /* 0x0000040c0c127981 */ /* 0x000ea2000c1e1900 */
[----:B------:R-:W-:Y:S01]  /*0a70*/  UISETP.NE.AND UP0, UPT, UR7, 0x2, UPT ;  /* 0x000000020700788c */ /* 0x000fe2000bf05270 */
[----:B--2---:R-:W-:-:S13]  /*0a80*/  ISETP.GE.AND P2, PT, R25, R18, PT ;  /* 0x000000121900720c */ /* 0x004fda0003f46270 */
[----:B------:R-:W-:Y:S05]  /*0a90*/  @P2 BRA `(.L_x_6) ;  /* 0x0000000000242947 */ /* 0x000fea0003800000 */
[----:B------:R-:W1:Y:S01]  /*0aa0*/  S2UR UR6, SR_CgaCtaId ;  /* 0x00000000000679c3 */ /* 0x000e620000008800 */
[----:B------:R-:W-:Y:S01]  /*0ab0*/  UMOV UR5, 0x400 ;  /* 0x0000040000057882 */ /* 0x000fe20000000000 */
[----:B------:R-:W-:Y:S01]  /*0ac0*/  IADD3 R19, PT, PT, R17, 0x1, R22 ;  /* 0x0000000111137810 */ /* 0x000fe20007ffe016 */
[----:B------:R-:W-:-:S05]  /*0ad0*/  IMAD.MOV.U32 R25, RZ, RZ, R18 ;  /* 0x000000ffff197224 */ /* 0x000fca00078e0012 */
[----:B0-----:R-:W0:Y:S01]  /*0ae0*/  LDC R14, c[0x0][0x3c0] ;  /* 0x0000f000ff0e7b82 */ /* 0x001e220000000800 */
[----:B-1----:R-:W-:Y:S01]  /*0af0*/  ULEA UR5, UR6, UR5, 0x18 ;  /* 0x0000000506057291 */ /* 0x002fe2000f8ec0ff */
[----:B0-----:R-:W-:-:S08]  /*0b00*/  IADD3 R14, PT, PT, -R17, -0x2, R14 ;  /* 0xfffffffe110e7810 */ /* 0x001fd00007ffe10e */
[----:B------:R1:W-:Y:S04]  /*0b10*/  STS.64 [UR5], R18 ;  /* 0x00000012ff007988 */ /* 0x0003e80008000a05 */
[----:B------:R1:W-:Y:S02]  /*0b20*/  STS [UR5+0x8], R14 ;  /* 0x0000080eff007988 */ /* 0x0003e40008000805 */
.L_x_6:
[----:B------:R-:W-:Y:S05]  /*0b30*/  BRA.U !UP0, `(.L_x_1) ;  /* 0x00000001082c7547 */ /* 0x000fea000b800000 */
[----:B------:R-:W2:Y:S02]  /*0b40*/  LDG.E R12, desc[UR12][R12.64+0x8] ;  /* 0x0000080c0c0c7981 */ /* 0x000ea4000c1e1900 */
[----:B--2---:R-:W-:-:S13]  /*0b50*/  ISETP.GE.AND P2, PT, R25, R12, PT ;  /* 0x0000000c1900720c */ /* 0x004fda0003f46270 */
[----:B------:R-:W-:Y:S05]  /*0b60*/  @P2 BRA `(.L_x_1) ;  /* 0x0000000000202947 */ /* 0x000fea0003800000 */
[----:B------:R-:W2:Y:S01]  /*0b70*/  S2UR UR6, SR_CgaCtaId ;  /* 0x00000000000679c3 */ /* 0x000ea20000008800 */
[----:B------:R-:W-:Y:S01]  /*0b80*/  UMOV UR5, 0x400 ;  /* 0x0000040000057882 */ /* 0x000fe20000000000 */
[----:B------:R-:W-:-:S06]  /*0b90*/  IADD3 R13, PT, PT, R17, 0x2, R22 ;  /* 0x00000002110d7810 */ /* 0x000fcc0007ffe016 */
[----:B01----:R-:W0:Y:S01]  /*0ba0*/  LDC R14, c[0x0][0x3c0] ;  /* 0x0000f000ff0e7b82 */ /* 0x003e220000000800 */
[----:B--2---:R-:W-:Y:S01]  /*0bb0*/  ULEA UR5, UR6, UR5, 0x18 ;  /* 0x0000000506057291 */ /* 0x004fe2000f8ec0ff */
[----:B0-----:R-:W-:-:S08]  /*0bc0*/  IADD3 R17, PT, PT, -R17, -0x3, R14 ;  /* 0xfffffffd11117810 */ /* 0x001fd00007ffe10e */
[----:B------:R2:W-:Y:S04]  /*0bd0*/  STS.64 [UR5], R12 ;  /* 0x0000000cff007988 */ /* 0x0005e80008000a05 */
[----:B------:R2:W-:Y:S02]  /*0be0*/  STS [UR5+0x8], R17 ;  /* 0x00000811ff007988 */ /* 0x0005e40008000805 */
.L_x_1:
[----:B------:R-:W-:-:S05]  /*0bf0*/  VIADD R0, R0, 0x1 ;  /* 0x0000000100007836 */ /* 0x000fca0000000000 */
[----:B------:R-:W-:-:S13]  /*0c00*/  ISETP.NE.AND P2, PT, R0, UR8, PT ;  /* 0x0000000800007c0c */ /* 0x000fda000bf45270 */
[----:B------:R-:W-:Y:S05]  /*0c10*/  @P2 BRA `(.L_x_7) ;  /* 0xfffffff400902947 */ /* 0x000fea000383ffff */
.L_x_0:
[----:B------:R-:W3:Y:S08]  /*0c20*/  S2UR UR5, SR_CgaCtaId ;  /* 0x00000000000579c3 */ /* 0x000ef00000008800 */
[----:B------:R-:W-:Y:S06]  /*0c30*/  BAR.SYNC.DEFER_BLOCKING 0x0 ;  /* 0x0000000000007b1d */ /* 0x000fec0000010000 */
[----:B------:R-:W-:-:S02]  /*0c40*/  UMOV UR4, 0x400 ;  /* 0x0000040000047882 */ /* 0x000fc40000000000 */
[----:B-1----:R-:W1:Y:S08]  /*0c50*/  LDC.64 R2, c[0x0][0x380] ;  /* 0x0000e000ff027b82 */ /* 0x002e700000000a00 */
[----:B------:R-:W4:Y:S01]  /*0c60*/  LDC.64 R4, c[0x0][0x388] ;  /* 0x0000e200ff047b82 */ /* 0x000f220000000a00 */
[----:B---3--:R-:W-:-:S09]  /*0c70*/  ULEA UR4, UR5, UR4, 0x18 ;  /* 0x0000000405047291 */ /* 0x008fd2000f8ec0ff */
[----:B------:R-:W3:Y:S02]  /*0c80*/  LDS.128 R8, [UR4] ;  /* 0x00000004ff087984 */ /* 0x000ee40008000c00 */
[----:B---3--:R-:W-:Y:S02]  /*0c90*/  IMAD.MOV.U32 R6, RZ, RZ, R9 ;  /* 0x000000ffff067224 */ /* 0x008fe400078e0009 */
[----:B-1----:R-:W-:Y:S01]  /*0ca0*/  STG.E desc[UR12][R2.64], R8 ;  /* 0x0000000802007986 */ /* 0x002fe2000c10190c */
[----:B------:R-:W-:-:S05]  /*0cb0*/  IMAD.MOV.U32 R7, RZ, RZ, R10 ;  /* 0x000000ffff077224 */ /* 0x000fca00078e000a */
[----:B----4-:R-:W-:Y:S01]  /*0cc0*/  STG.E.64 desc[UR12][R4.64], R6 ;  /* 0x0000000604007986 */ /* 0x010fe2000c101b0c */
[----:B------:R-:W-:Y:S05]  /*0cd0*/  EXIT ;  /* 0x000000000000794d */ /* 0x000fea0003800000 */
.L_x_8:
[----:B------:R-:W-:-:S00]  /*0ce0*/  BRA `(.L_x_8) ;  /* 0xfffffffc00fc7947 */ /* 0x000fc0000383ffff */
[----:B------:R-:W-:-:S00]  /*0cf0*/  NOP ;  /* 0x0000000000007918 */ /* 0x000fc00000000000 */
        /* <DEDUP_REMOVED lines=8> */
.L_x_9:


//--------------------- .nv.shared._Z11sw_antidiagPiP4int2S_S_S_S_PcS2_iiiiii --------------------------
	.section	.nv.shared._Z11sw_antidiagPiP4int2S_S_S_S_PcS2_iiiiii,"aw",@nobits
	.sectionflags	@""
	.align	4
.nv.shared._Z11sw_antidiagPiP4int2S_S_S_S_PcS2_iiiiii:
	.zero		1036


//--------------------- .nv.shared.reserved.0     --------------------------
	.section	.nv.shared.reserved.0,"aw",@nobits
	.weak		__nv_reservedSMEM_offset_0_alias
	.size		__nv_reservedSMEM_offset_0_alias, 0, 64
	.other		__nv_reservedSMEM_offset_0_alias,@"STO_CUDA_RESERVED_SHARED STV_DEFAULT"
__nv_reservedSMEM_offset_0_alias:
	.zero		0
	.zero		64


//--------------------- .nv.constant0._Z11sw_antidiagPiP4int2S_S_S_S_PcS2_iiiiii --------------------------
	.section	.nv.constant0._Z11sw_antidiagPiP4int2S_S_S_S_PcS2_iiiiii,"a",@progbits
	.sectionflags	@""
	.align	4
.nv.constant0._Z11sw_antidiagPiP4int2S_S_S_S_PcS2_iiiiii:
	.zero		984


//--------------------- SYMBOLS --------------------------

	.type		.nv.reservedSmem.offset0,@object
	.size		.nv.reservedSmem.offset0,0x4
	.type		.nv.reservedSmem.cap,@object
	.size		.nv.reservedSmem.cap,0x4
